//
// Generated by NVIDIA NVVM Compiler
//
// Compiler Build ID: CL-36424714
// Cuda compilation tools, release 13.0, V13.0.88
// Based on NVVM 20.0.0
//

.version 9.0
.target sm_100
.address_size 64

	// .globl	_Z6MatAddiPfS_S_

.visible .entry _Z6MatAddiPfS_S_(
	.param .u32 _Z6MatAddiPfS_S__param_0,
	.param .u64 .ptr .align 1 _Z6MatAddiPfS_S__param_1,
	.param .u64 .ptr .align 1 _Z6MatAddiPfS_S__param_2,
	.param .u64 .ptr .align 1 _Z6MatAddiPfS_S__param_3
)
{
	.reg .pred 	%p<2>;
	.reg .b32 	%r<14>;
	.reg .b32 	%f<4>;
	.reg .b64 	%rd<11>;

	ld.param.u32 	%r4, [_Z6MatAddiPfS_S__param_0];
	ld.param.u64 	%rd1, [_Z6MatAddiPfS_S__param_1];
	ld.param.u64 	%rd2, [_Z6MatAddiPfS_S__param_2];
	ld.param.u64 	%rd3, [_Z6MatAddiPfS_S__param_3];
	mov.u32 	%r5, %ctaid.x;
	mov.u32 	%r6, %ntid.x;
	mov.u32 	%r7, %tid.x;
	mad.lo.s32 	%r1, %r5, %r6, %r7;
	mov.u32 	%r8, %ctaid.y;
	mov.u32 	%r9, %ntid.y;
	mov.u32 	%r10, %tid.y;
	mad.lo.s32 	%r11, %r8, %r9, %r10;
	max.s32 	%r12, %r1, %r11;
	setp.ge.s32 	%p1, %r12, %r4;
	@%p1 bra 	$L__BB0_2;
	cvta.to.global.u64 	%rd4, %rd1;
	cvta.to.global.u64 	%rd5, %rd2;
	cvta.to.global.u64 	%rd6, %rd3;
	mad.lo.s32 	%r13, %r1, %r4, %r11;
	mul.wide.s32 	%rd7, %r13, 4;
	add.s64 	%rd8, %rd4, %rd7;
	ld.global.f32 	%f1, [%rd8];
	add.s64 	%rd9, %rd5, %rd7;
	ld.global.f32 	%f2, [%rd9];
	add.f32 	%f3, %f1, %f2;
	add.s64 	%rd10, %rd6, %rd7;
	st.global.f32 	[%rd10], %f3;
$L__BB0_2:
	ret;

}


// ===== COMPILED SASS (sm_100) =====

	.target	sm_100

	.elftype	@"ET_EXEC"


//--------------------- .note.nv.tkinfo           --------------------------
	.section	.note.nv.tkinfo,"",@"SHT_NOTE"
	.sectionflags	@"SHF_NOTE_NV_TKINFO"
	.tkinfo
        /*0018*/ 	.word	0x00000002
        /*0030*/ 	.string	""
        /*0030*/ 	.string	"ptxas"
        /*0030*/ 	.string	"Cuda compilation tools, release 13.0, V13.0.88"
        /*0030*/ 	.string	"Build cuda_13.0.r13.0/compiler.36424714_0"
        /*0030*/ 	.string	"-arch sm_100 -m 64 "



//--------------------- .note.nv.cuinfo           --------------------------
	.section	.note.nv.cuinfo,"",@"SHT_NOTE"
	.sectionflags	@"SHF_NOTE_NV_CUINFO"
        /*0018*/ 	.short	0x0002
        /*001a*/ 	.short	0x0064
        /*001c*/ 	.short	0x0082
	.zero		2


//--------------------- .nv.info                  --------------------------
	.section	.nv.info,"",@"SHT_CUDA_INFO"
	.align	4


	//----- nvinfo : EIATTR_REGCOUNT
	.align		4
        /*0000*/ 	.byte	0x04, 0x2f
        /*0002*/ 	.short	(.L_1 - .L_0)
	.align		4
.L_0:
        /*0004*/ 	.word	index@(_Z6MatAddiPfS_S_)
        /*0008*/ 	.word	0x0000000c


	//----- nvinfo : EIATTR_FRAME_SIZE
	.align		4
.L_1:
        /*000c*/ 	.byte	0x04, 0x11
        /*000e*/ 	.short	(.L_3 - .L_2)
	.align		4
.L_2:
        /*0010*/ 	.word	index@(_Z6MatAddiPfS_S_)
        /*0014*/ 	.word	0x00000000


	//----- nvinfo : EIATTR_MIN_STACK_SIZE
	.align		4
.L_3:
        /*0018*/ 	.byte	0x04, 0x12
        /*001a*/ 	.short	(.L_5 - .L_4)
	.align		4
.L_4:
        /*001c*/ 	.word	index@(_Z6MatAddiPfS_S_)
        /*0020*/ 	.word	0x00000000
.L_5:


//--------------------- .nv.compat                --------------------------
	.section	.nv.compat,"",@"SHT_CUDA_COMPAT_INFO"
	.align	4
        /*0000*/ 	.byte	0x02, 0x09, 0x00, 0x00, 0x02, 0x02, 0x01, 0x00, 0x02, 0x05, 0x05, 0x00, 0x03, 0x07, 0x01, 0x01
        /*0010*/ 	.byte	0x02, 0x03, 0x00, 0x00, 0x02, 0x06, 0x01, 0x00, 0x04, 0x0b, 0x08, 0x00, 0x09, 0x00, 0x00, 0x00
        /*0020*/ 	.byte	0x00, 0x00, 0x00, 0x00


//--------------------- .nv.info._Z6MatAddiPfS_S_ --------------------------
	.section	.nv.info._Z6MatAddiPfS_S_,"",@"SHT_CUDA_INFO"
	.sectionflags	@""
	.align	4


	//----- nvinfo : EIATTR_CUDA_API_VERSION
	.align		4
        /*0000*/ 	.byte	0x04, 0x37
        /*0002*/ 	.short	(.L_7 - .L_6)
.L_6:
        /*0004*/ 	.word	0x00000082


	//----- nvinfo : EIATTR_KPARAM_INFO
	.align		4
.L_7:
        /*0008*/ 	.byte	0x04, 0x17
        /*000a*/ 	.short	(.L_9 - .L_8)
.L_8:
        /*000c*/ 	.word	0x00000000
        /*0010*/ 	.short	0x0003
        /*0012*/ 	.short	0x0018
        /*0014*/ 	.byte	0x00, 0xf5, 0x21, 0x00


	//----- nvinfo : EIATTR_KPARAM_INFO
	.align		4
.L_9:
        /*0018*/ 	.byte	0x04, 0x17
        /*001a*/ 	.short	(.L_11 - .L_10)
.L_10:
        /*001c*/ 	.word	0x00000000
        /*0020*/ 	.short	0x0002
        /*0022*/ 	.short	0x0010
        /*0024*/ 	.byte	0x00, 0xf5, 0x21, 0x00


	//----- nvinfo : EIATTR_KPARAM_INFO
	.align		4
.L_11:
        /*0028*/ 	.byte	0x04, 0x17
        /*002a*/ 	.short	(.L_13 - .L_12)
.L_12:
        /*002c*/ 	.word	0x00000000
        /*0030*/ 	.short	0x0001
        /*0032*/ 	.short	0x0008
        /*0034*/ 	.byte	0x00, 0xf5, 0x21, 0x00


	//----- nvinfo : EIATTR_KPARAM_INFO
	.align		4
.L_13:
        /*0038*/ 	.byte	0x04, 0x17
        /*003a*/ 	.short	(.L_15 - .L_14)
.L_14:
        /*003c*/ 	.word	0x00000000
        /*0040*/ 	.short	0x0000
        /*0042*/ 	.short	0x0000
        /*0044*/ 	.byte	0x00, 0xf0, 0x11, 0x00


	//----- nvinfo : EIATTR_SPARSE_MMA_MASK
	.align		4
.L_15:
        /*0048*/ 	.byte	0x03, 0x50
        /*004a*/ 	.short	0x0000


	//----- nvinfo : EIATTR_MAXREG_COUNT
	.align		4
        /*004c*/ 	.byte	0x03, 0x1b
        /*004e*/ 	.short	0x00ff


	//----- nvinfo : EIATTR_MERCURY_ISA_VERSION
	.align		4
        /*0050*/ 	.byte	0x03, 0x5f
        /*0052*/ 	.short	0x0101


	//----- nvinfo : EIATTR_VRC_CTA_INIT_COUNT
	.align		4
        /*0054*/ 	.byte	0x02, 0x4a
	.zero		1
	.zero		1


	//----- nvinfo : EIATTR_EXIT_INSTR_OFFSETS
	.align		4
        /*0058*/ 	.byte	0x04, 0x1c
        /*005a*/ 	.short	(.L_17 - .L_16)


	//   ....[0]....
.L_16:
        /*005c*/ 	.word	0x000000c0


	//   ....[1]....
        /*0060*/ 	.word	0x00000190


	//----- nvinfo : EIATTR_CBANK_PARAM_SIZE
	.align		4
.L_17:
        /*0064*/ 	.byte	0x03, 0x19
        /*0066*/ 	.short	0x0020


	//----- nvinfo : EIATTR_PARAM_CBANK
	.align		4
        /*0068*/ 	.byte	0x04, 0x0a
        /*006a*/ 	.short	(.L_19 - .L_18)
	.align		4
.L_18:
        /*006c*/ 	.word	index@(.nv.constant0._Z6MatAddiPfS_S_)
        /*0070*/ 	.short	0x0380
        /*0072*/ 	.short	0x0020


	//----- nvinfo : EIATTR_SW_WAR
	.align		4
.L_19:
        /*0074*/ 	.byte	0x04, 0x36
        /*0076*/ 	.short	(.L_21 - .L_20)
.L_20:
        /*0078*/ 	.word	0x00000008
.L_21:


//--------------------- .nv.callgraph             --------------------------
	.section	.nv.callgraph,"",@"SHT_CUDA_CALLGRAPH"
	.align	4
	.sectionentsize	8
	.align		4
        /*0000*/ 	.word	0x00000000
	.align		4
        /*0004*/ 	.word	0xffffffff
	.align		4
        /*0008*/ 	.word	0x00000000
	.align		4
        /*000c*/ 	.word	0xfffffffe
	.align		4
        /*0010*/ 	.word	0x00000000
	.align		4
        /*0014*/ 	.word	0xfffffffd
	.align		4
        /*0018*/ 	.word	0x00000000
	.align		4
        /*001c*/ 	.word	0xfffffffc


//--------------------- .text._Z6MatAddiPfS_S_    --------------------------
	.section	.text._Z6MatAddiPfS_S_,"ax",@progbits
	.align	128
        .global         _Z6MatAddiPfS_S_
        .type           _Z6MatAddiPfS_S_,@function
        .size           _Z6MatAddiPfS_S_,(.L_x_1 - _Z6MatAddiPfS_S_)
        .other          _Z6MatAddiPfS_S_,@"STO_CUDA_ENTRY STV_DEFAULT"
_Z6MatAddiPfS_S_:
.text._Z6MatAddiPfS_S_:
[----:B------:R-:W-:Y:S01]  /*0000*/  LDC R1, c[0x0][0x37c] ;  /* 0x0000df00ff017b82 */ /* 0x000fe20000000800 */
[----:B------:R-:W0:Y:S07]  /*0010*/  S2R R3, SR_TID.X ;  /* 0x0000000000037919 */ /* 0x000e2e0000002100 */
[----:B------:R-:W0:Y:S01]  /*0020*/  LDC R0, c[0x0][0x360] ;  /* 0x0000d800ff007b82 */ /* 0x000e220000000800 */
[----:B------:R-:W1:Y:S01]  /*0030*/  LDCU UR6, c[0x0][0x380] ;  /* 0x00007000ff0677ac */ /* 0x000e620008000800 */
[----:B------:R-:W2:Y:S06]  /*0040*/  S2R R2, SR_TID.Y ;  /* 0x0000000000027919 */ /* 0x000eac0000002200 */
[----:B------:R-:W0:Y:S08]  /*0050*/  S2UR UR4, SR_CTAID.X ;  /* 0x00000000000479c3 */ /* 0x000e300000002500 */
[----:B------:R-:W2:Y:S08]  /*0060*/  S2UR UR5, SR_CTAID.Y ;  /* 0x00000000000579c3 */ /* 0x000eb00000002600 */
[----:B------:R-:W2:Y:S01]  /*0070*/  LDC R7, c[0x0][0x364] ;  /* 0x0000d900ff077b82 */ /* 0x000ea20000000800 */
[----:B0-----:R-:W-:-:S02]  /*0080*/  IMAD R0, R0, UR4, R3 ;  /* 0x0000000400007c24 */ /* 0x001fc4000f8e0203 */
[----:B--2---:R-:W-:-:S05]  /*0090*/  IMAD R7, R7, UR5, R2 ;  /* 0x0000000507077c24 */ /* 0x004fca000f8e0202 */
[----:B------:R-:W-:-:S04]  /*00a0*/  VIMNMX R2, PT, PT, R0, R7, !PT ;  /* 0x0000000700027248 */ /* 0x000fc80007fe0100 */
[----:B-1----:R-:W-:-:S13]  /*00b0*/  ISETP.GE.AND P0, PT, R2, UR6, PT ;  /* 0x0000000602007c0c */ /* 0x002fda000bf06270 */
[----:B------:R-:W-:Y:S05]  /*00c0*/  @P0 EXIT ;  /* 0x000000000000094d */ /* 0x000fea0003800000 */
[----:B------:R-:W0:Y:S01]  /*00d0*/  LDC.64 R2, c[0x0][0x388] ;  /* 0x0000e200ff027b82 */ /* 0x000e220000000a00 */
[----:B------:R-:W1:Y:S01]  /*00e0*/  LDCU.64 UR4, c[0x0][0x358] ;  /* 0x00006b00ff0477ac */ /* 0x000e620008000a00 */
[----:B------:R-:W-:-:S06]  /*00f0*/  IMAD R9, R0, UR6, R7 ;  /* 0x0000000600097c24 */ /* 0x000fcc000f8e0207 */
[----:B------:R-:W2:Y:S08]  /*0100*/  LDC.64 R4, c[0x0][0x390] ;  /* 0x0000e400ff047b82 */ /* 0x000eb00000000a00 */
[----:B------:R-:W3:Y:S01]  /*0110*/  LDC.64 R6, c[0x0][0x398] ;  /* 0x0000e600ff067b82 */ /* 0x000ee20000000a00 */
[----:B0-----:R-:W-:-:S06]  /*0120*/  IMAD.WIDE R2, R9, 0x4, R2 ;  /* 0x0000000409027825 */ /* 0x001fcc00078e0202 */
[----:B-1----:R-:W4:Y:S01]  /*0130*/  LDG.E R2, desc[UR4][R2.64] ;  /* 0x0000000402027981 */ /* 0x002f22000c1e1900 */
[----:B--2---:R-:W-:-:S06]  /*0140*/  IMAD.WIDE R4, R9, 0x4, R4 ;  /* 0x0000000409047825 */ /* 0x004fcc00078e0204 */
[----:B------:R-:W4:Y:S01]  /*0150*/  LDG.E R5, desc[UR4][R4.64] ;  /* 0x0000000404057981 */ /* 0x000f22000c1e1900 */
[----:B---3--:R-:W-:-:S04]  /*0160*/  IMAD.WIDE R6, R9, 0x4, R6 ;  /* 0x0000000409067825 */ /* 0x008fc800078e0206 */
[----:B----4-:R-:W-:-:S05]  /*0170*/  FADD R9, R2, R5 ;  /* 0x0000000502097221 */ /* 0x010fca0000000000 */
[----:B------:R-:W-:Y:S01]  /*0180*/  STG.E desc[UR4][R6.64], R9 ;  /* 0x0000000906007986 */ /* 0x000fe2000c101904 */
[----:B------:R-:W-:Y:S05]  /*0190*/  EXIT ;  /* 0x000000000000794d */ /* 0x000fea0003800000 */
.L_x_0:
[----:B------:R-:W-:-:S00]  /*01a0*/  BRA `(.L_x_0) ;  /* 0xfffffffc00fc7947 */ /* 0x000fc0000383ffff */
[----:B------:R-:W-:-:S00]  /*01b0*/  NOP ;  /* 0x0000000000007918 */ /* 0x000fc00000000000 */
        /* <DEDUP_REMOVED lines=12> */
.L_x_1:


//--------------------- .nv.shared.reserved.0     --------------------------
	.section	.nv.shared.reserved.0,"aw",@nobits
	.weak		__nv_reservedSMEM_offset_0_alias
	.size		__nv_reservedSMEM_offset_0_alias, 0, 64
	.other		__nv_reservedSMEM_offset_0_alias,@"STO_CUDA_RESERVED_SHARED STV_DEFAULT"
__nv_reservedSMEM_offset_0_alias:
	.zero		0
	.zero		64


//--------------------- .nv.constant0._Z6MatAddiPfS_S_ --------------------------
	.section	.nv.constant0._Z6MatAddiPfS_S_,"a",@progbits
	.sectionflags	@""
	.align	4
.nv.constant0._Z6MatAddiPfS_S_:
	.zero		928


//--------------------- SYMBOLS --------------------------

	.type		.nv.reservedSmem.offset0,@object
	.size		.nv.reservedSmem.offset0,0x4
